//
// Generated by NVIDIA NVVM Compiler
//
// Compiler Build ID: CL-36424714
// Cuda compilation tools, release 13.0, V13.0.88
// Based on NVVM 20.0.0
//

.version 9.0
.target sm_100
.address_size 64

	// .globl	_Z10calcEnergyPiiS_i

.visible .entry _Z10calcEnergyPiiS_i(
	.param .u64 .ptr .align 1 _Z10calcEnergyPiiS_i_param_0,
	.param .u32 _Z10calcEnergyPiiS_i_param_1,
	.param .u64 .ptr .align 1 _Z10calcEnergyPiiS_i_param_2,
	.param .u32 _Z10calcEnergyPiiS_i_param_3
)
{
	.reg .pred 	%p<2>;
	.reg .b32 	%r<8>;
	.reg .b64 	%rd<5>;

	ld.param.u64 	%rd1, [_Z10calcEnergyPiiS_i_param_2];
	ld.param.u32 	%r2, [_Z10calcEnergyPiiS_i_param_3];
	mov.u32 	%r3, %ctaid.x;
	mov.u32 	%r4, %ntid.x;
	mov.u32 	%r5, %tid.x;
	mad.lo.s32 	%r1, %r3, %r4, %r5;
	setp.ge.s32 	%p1, %r1, %r2;
	@%p1 bra 	$L__BB0_2;
	cvta.to.global.u64 	%rd2, %rd1;
	mul.wide.s32 	%rd3, %r1, 4;
	add.s64 	%rd4, %rd2, %rd3;
	ld.global.u32 	%r6, [%rd4];
	add.s32 	%r7, %r6, 1;
	st.global.u32 	[%rd4], %r7;
$L__BB0_2:
	ret;

}


// ===== COMPILED SASS (sm_100) =====

	.target	sm_100

	.elftype	@"ET_EXEC"


//--------------------- .note.nv.tkinfo           --------------------------
	.section	.note.nv.tkinfo,"",@"SHT_NOTE"
	.sectionflags	@"SHF_NOTE_NV_TKINFO"
	.tkinfo
        /*0018*/ 	.word	0x00000002
        /*0030*/ 	.string	""
        /*0030*/ 	.string	"ptxas"
        /*0030*/ 	.string	"Cuda compilation tools, release 13.0, V13.0.88"
        /*0030*/ 	.string	"Build cuda_13.0.r13.0/compiler.36424714_0"
        /*0030*/ 	.string	"-arch sm_100 -m 64 "



//--------------------- .note.nv.cuinfo           --------------------------
	.section	.note.nv.cuinfo,"",@"SHT_NOTE"
	.sectionflags	@"SHF_NOTE_NV_CUINFO"
        /*0018*/ 	.short	0x0002
        /*001a*/ 	.short	0x0064
        /*001c*/ 	.short	0x0082
	.zero		2


//--------------------- .nv.info                  --------------------------
	.section	.nv.info,"",@"SHT_CUDA_INFO"
	.align	4


	//----- nvinfo : EIATTR_REGCOUNT
	.align		4
        /*0000*/ 	.byte	0x04, 0x2f
        /*0002*/ 	.short	(.L_1 - .L_0)
	.align		4
.L_0:
        /*0004*/ 	.word	index@(_Z10calcEnergyPiiS_i)
        /*0008*/ 	.word	0x00000008


	//----- nvinfo : EIATTR_FRAME_SIZE
	.align		4
.L_1:
        /*000c*/ 	.byte	0x04, 0x11
        /*000e*/ 	.short	(.L_3 - .L_2)
	.align		4
.L_2:
        /*0010*/ 	.word	index@(_Z10calcEnergyPiiS_i)
        /*0014*/ 	.word	0x00000000


	//----- nvinfo : EIATTR_MIN_STACK_SIZE
	.align		4
.L_3:
        /*0018*/ 	.byte	0x04, 0x12
        /*001a*/ 	.short	(.L_5 - .L_4)
	.align		4
.L_4:
        /*001c*/ 	.word	index@(_Z10calcEnergyPiiS_i)
        /*0020*/ 	.word	0x00000000
.L_5:


//--------------------- .nv.compat                --------------------------
	.section	.nv.compat,"",@"SHT_CUDA_COMPAT_INFO"
	.align	4
        /*0000*/ 	.byte	0x02, 0x09, 0x00, 0x00, 0x02, 0x02, 0x01, 0x00, 0x02, 0x05, 0x05, 0x00, 0x03, 0x07, 0x01, 0x01
        /*0010*/ 	.byte	0x02, 0x03, 0x00, 0x00, 0x02, 0x06, 0x01, 0x00, 0x04, 0x0b, 0x08, 0x00, 0x09, 0x00, 0x00, 0x00
        /*0020*/ 	.byte	0x00, 0x00, 0x00, 0x00


//--------------------- .nv.info._Z10calcEnergyPiiS_i --------------------------
	.section	.nv.info._Z10calcEnergyPiiS_i,"",@"SHT_CUDA_INFO"
	.sectionflags	@""
	.align	4


	//----- nvinfo : EIATTR_CUDA_API_VERSION
	.align		4
        /*0000*/ 	.byte	0x04, 0x37
        /*0002*/ 	.short	(.L_7 - .L_6)
.L_6:
        /*0004*/ 	.word	0x00000082


	//----- nvinfo : EIATTR_KPARAM_INFO
	.align		4
.L_7:
        /*0008*/ 	.byte	0x04, 0x17
        /*000a*/ 	.short	(.L_9 - .L_8)
.L_8:
        /*000c*/ 	.word	0x00000000
        /*0010*/ 	.short	0x0003
        /*0012*/ 	.short	0x0018
        /*0014*/ 	.byte	0x00, 0xf0, 0x11, 0x00


	//----- nvinfo : EIATTR_KPARAM_INFO
	.align		4
.L_9:
        /*0018*/ 	.byte	0x04, 0x17
        /*001a*/ 	.short	(.L_11 - .L_10)
.L_10:
        /*001c*/ 	.word	0x00000000
        /*0020*/ 	.short	0x0002
        /*0022*/ 	.short	0x0010
        /*0024*/ 	.byte	0x00, 0xf5, 0x21, 0x00


	//----- nvinfo : EIATTR_KPARAM_INFO
	.align		4
.L_11:
        /*0028*/ 	.byte	0x04, 0x17
        /*002a*/ 	.short	(.L_13 - .L_12)
.L_12:
        /*002c*/ 	.word	0x00000000
        /*0030*/ 	.short	0x0001
        /*0032*/ 	.short	0x0008
        /*0034*/ 	.byte	0x00, 0xf0, 0x11, 0x00


	//----- nvinfo : EIATTR_KPARAM_INFO
	.align		4
.L_13:
        /*0038*/ 	.byte	0x04, 0x17
        /*003a*/ 	.short	(.L_15 - .L_14)
.L_14:
        /*003c*/ 	.word	0x00000000
        /*0040*/ 	.short	0x0000
        /*0042*/ 	.short	0x0000
        /*0044*/ 	.byte	0x00, 0xf5, 0x21, 0x00


	//----- nvinfo : EIATTR_SPARSE_MMA_MASK
	.align		4
.L_15:
        /*0048*/ 	.byte	0x03, 0x50
        /*004a*/ 	.short	0x0000


	//----- nvinfo : EIATTR_MAXREG_COUNT
	.align		4
        /*004c*/ 	.byte	0x03, 0x1b
        /*004e*/ 	.short	0x00ff


	//----- nvinfo : EIATTR_MERCURY_ISA_VERSION
	.align		4
        /*0050*/ 	.byte	0x03, 0x5f
        /*0052*/ 	.short	0x0101


	//----- nvinfo : EIATTR_VRC_CTA_INIT_COUNT
	.align		4
        /*0054*/ 	.byte	0x02, 0x4a
	.zero		1
	.zero		1


	//----- nvinfo : EIATTR_EXIT_INSTR_OFFSETS
	.align		4
        /*0058*/ 	.byte	0x04, 0x1c
        /*005a*/ 	.short	(.L_17 - .L_16)


	//   ....[0]....
.L_16:
        /*005c*/ 	.word	0x00000070


	//   ....[1]....
        /*0060*/ 	.word	0x000000e0


	//----- nvinfo : EIATTR_CBANK_PARAM_SIZE
	.align		4
.L_17:
        /*0064*/ 	.byte	0x03, 0x19
        /*0066*/ 	.short	0x001c


	//----- nvinfo : EIATTR_PARAM_CBANK
	.align		4
        /*0068*/ 	.byte	0x04, 0x0a
        /*006a*/ 	.short	(.L_19 - .L_18)
	.align		4
.L_18:
        /*006c*/ 	.word	index@(.nv.constant0._Z10calcEnergyPiiS_i)
        /*0070*/ 	.short	0x0380
        /*0072*/ 	.short	0x001c


	//----- nvinfo : EIATTR_SW_WAR
	.align		4
.L_19:
        /*0074*/ 	.byte	0x04, 0x36
        /*0076*/ 	.short	(.L_21 - .L_20)
.L_20:
        /*0078*/ 	.word	0x00000008
.L_21:


//--------------------- .nv.callgraph             --------------------------
	.section	.nv.callgraph,"",@"SHT_CUDA_CALLGRAPH"
	.align	4
	.sectionentsize	8
	.align		4
        /*0000*/ 	.word	0x00000000
	.align		4
        /*0004*/ 	.word	0xffffffff
	.align		4
        /*0008*/ 	.word	0x00000000
	.align		4
        /*000c*/ 	.word	0xfffffffe
	.align		4
        /*0010*/ 	.word	0x00000000
	.align		4
        /*0014*/ 	.word	0xfffffffd
	.align		4
        /*0018*/ 	.word	0x00000000
	.align		4
        /*001c*/ 	.word	0xfffffffc


//--------------------- .text._Z10calcEnergyPiiS_i --------------------------
	.section	.text._Z10calcEnergyPiiS_i,"ax",@progbits
	.align	128
        .global         _Z10calcEnergyPiiS_i
        .type           _Z10calcEnergyPiiS_i,@function
        .size           _Z10calcEnergyPiiS_i,(.L_x_1 - _Z10calcEnergyPiiS_i)
        .other          _Z10calcEnergyPiiS_i,@"STO_CUDA_ENTRY STV_DEFAULT"
_Z10calcEnergyPiiS_i:
.text._Z10calcEnergyPiiS_i:
[----:B------:R-:W-:Y:S01]  /*0000*/  LDC R1, c[0x0][0x37c] ;  /* 0x0000df00ff017b82 */ /* 0x000fe20000000800 */
[----:B------:R-:W0:Y:S07]  /*0010*/  S2R R0, SR_TID.X ;  /* 0x0000000000007919 */ /* 0x000e2e0000002100 */
[----:B------:R-:W0:Y:S01]  /*0020*/  S2UR UR4, SR_CTAID.X ;  /* 0x00000000000479c3 */ /* 0x000e220000002500 */
[----:B------:R-:W1:Y:S07]  /*0030*/  LDCU UR5, c[0x0][0x398] ;  /* 0x00007300ff0577ac */ /* 0x000e6e0008000800 */
[----:B------:R-:W0:Y:S02]  /*0040*/  LDC R5, c[0x0][0x360] ;  /* 0x0000d800ff057b82 */ /* 0x000e240000000800 */
[----:B0-----:R-:W-:-:S05]  /*0050*/  IMAD R5, R5, UR4, R0 ;  /* 0x0000000405057c24 */ /* 0x001fca000f8e0200 */
[----:B-1----:R-:W-:-:S13]  /*0060*/  ISETP.GE.AND P0, PT, R5, UR5, PT ;  /* 0x0000000505007c0c */ /* 0x002fda000bf06270 */
[----:B------:R-:W-:Y:S05]  /*0070*/  @P0 EXIT ;  /* 0x000000000000094d */ /* 0x000fea0003800000 */
[----:B------:R-:W0:Y:S01]  /*0080*/  LDC.64 R2, c[0x0][0x390] ;  /* 0x0000e400ff027b82 */ /* 0x000e220000000a00 */
[----:B------:R-:W1:Y:S01]  /*0090*/  LDCU.64 UR4, c[0x0][0x358] ;  /* 0x00006b00ff0477ac */ /* 0x000e620008000a00 */
[----:B0-----:R-:W-:-:S05]  /*00a0*/  IMAD.WIDE R2, R5, 0x4, R2 ;  /* 0x0000000405027825 */ /* 0x001fca00078e0202 */
[----:B-1----:R-:W2:Y:S02]  /*00b0*/  LDG.E R0, desc[UR4][R2.64] ;  /* 0x0000000402007981 */ /* 0x002ea4000c1e1900 */
[----:B--2---:R-:W-:-:S05]  /*00c0*/  IADD3 R5, PT, PT, R0, 0x1, RZ ;  /* 0x0000000100057810 */ /* 0x004fca0007ffe0ff */
[----:B------:R-:W-:Y:S01]  /*00d0*/  STG.E desc[UR4][R2.64], R5 ;  /* 0x0000000502007986 */ /* 0x000fe2000c101904 */
[----:B------:R-:W-:Y:S05]  /*00e0*/  EXIT ;  /* 0x000000000000794d */ /* 0x000fea0003800000 */
.L_x_0:
[----:B------:R-:W-:-:S00]  /*00f0*/  BRA `(.L_x_0) ;  /* 0xfffffffc00fc7947 */ /* 0x000fc0000383ffff */
[----:B------:R-:W-:-:S00]  /*0100*/  NOP ;  /* 0x0000000000007918 */ /* 0x000fc00000000000 */
[----:B------:R-:W-:-:S00]  /*0110*/  NOP ;  /* 0x0000000000007918 */ /* 0x000fc00000000000 */
[----:B------:R-:W-:-:S00]  /*0120*/  NOP ;  /* 0x0000000000007918 */ /* 0x000fc00000000000 */
[----:B------:R-:W-:-:S00]  /*0130*/  NOP ;  /* 0x0000000000007918 */ /* 0x000fc00000000000 */
[----:B------:R-:W-:-:S00]  /*0140*/  NOP ;  /* 0x0000000000007918 */ /* 0x000fc00000000000 */
[----:B------:R-:W-:-:S00]  /*0150*/  NOP ;  /* 0x0000000000007918 */ /* 0x000fc00000000000 */
[----:B------:R-:W-:-:S00]  /*0160*/  NOP ;  /* 0x0000000000007918 */ /* 0x000fc00000000000 */
[----:B------:R-:W-:-:S00]  /*0170*/  NOP ;  /* 0x0000000000007918 */ /* 0x000fc00000000000 */
.L_x_1:


//--------------------- .nv.shared.reserved.0     --------------------------
	.section	.nv.shared.reserved.0,"aw",@nobits
	.weak		__nv_reservedSMEM_offset_0_alias
	.size		__nv_reservedSMEM_offset_0_alias, 0, 64
	.other		__nv_reservedSMEM_offset_0_alias,@"STO_CUDA_RESERVED_SHARED STV_DEFAULT"
__nv_reservedSMEM_offset_0_alias:
	.zero		0
	.zero		64


//--------------------- .nv.constant0._Z10calcEnergyPiiS_i --------------------------
	.section	.nv.constant0._Z10calcEnergyPiiS_i,"a",@progbits
	.sectionflags	@""
	.align	4
.nv.constant0._Z10calcEnergyPiiS_i:
	.zero		924


//--------------------- SYMBOLS --------------------------

	.type		.nv.reservedSmem.offset0,@object
	.size		.nv.reservedSmem.offset0,0x4
